//
// Generated by NVIDIA NVVM Compiler
//
// Compiler Build ID: CL-36424714
// Cuda compilation tools, release 13.0, V13.0.88
// Based on NVVM 20.0.0
//

.version 9.0
.target sm_100
.address_size 64

	// .globl	_Z16helloWorldKernelv
.extern .func  (.param .b32 func_retval0) vprintf
(
	.param .b64 vprintf_param_0,
	.param .b64 vprintf_param_1
)
;
.global .align 1 .b8 $str[22] = {104, 101, 108, 108, 111, 32, 119, 111, 114, 108, 100, 32, 102, 114, 111, 109, 32, 103, 112, 117, 10};
.global .align 1 .b8 $str$1[45] = {104, 101, 108, 108, 111, 32, 119, 111, 114, 108, 100, 32, 102, 114, 111, 109, 32, 103, 112, 117, 32, 98, 108, 111, 99, 107, 58, 37, 100, 32, 116, 104, 114, 101, 97, 100, 194, 163, 194, 186, 37, 100, 32, 10};

.visible .entry _Z16helloWorldKernelv()
{
	.reg .b32 	%r<3>;
	.reg .b64 	%rd<3>;

	mov.u64 	%rd1, $str;
	cvta.global.u64 	%rd2, %rd1;
	{ // callseq 0, 0
	.param .b64 param0;
	st.param.b64 	[param0], %rd2;
	.param .b64 param1;
	st.param.b64 	[param1], 0;
	.param .b32 retval0;
	call.uni (retval0), 
	vprintf, 
	(
	param0, 
	param1
	);
	ld.param.b32 	%r1, [retval0];
	} // callseq 0
	ret;

}
	// .globl	_Z26helloWorldwithThreadKernelv
.visible .entry _Z26helloWorldwithThreadKernelv()
{
	.local .align 8 .b8 	__local_depot1[8];
	.reg .b64 	%SP;
	.reg .b64 	%SPL;
	.reg .b32 	%r<5>;
	.reg .b64 	%rd<5>;

	mov.u64 	%SPL, __local_depot1;
	cvta.local.u64 	%SP, %SPL;
	add.u64 	%rd1, %SP, 0;
	add.u64 	%rd2, %SPL, 0;
	mov.u32 	%r1, %ctaid.x;
	mov.u32 	%r2, %tid.x;
	st.local.v2.u32 	[%rd2], {%r1, %r2};
	mov.u64 	%rd3, $str$1;
	cvta.global.u64 	%rd4, %rd3;
	{ // callseq 1, 0
	.param .b64 param0;
	st.param.b64 	[param0], %rd4;
	.param .b64 param1;
	st.param.b64 	[param1], %rd1;
	.param .b32 retval0;
	call.uni (retval0), 
	vprintf, 
	(
	param0, 
	param1
	);
	ld.param.b32 	%r3, [retval0];
	} // callseq 1
	ret;

}


// ===== COMPILED SASS (sm_100) =====

	.target	sm_100

	.elftype	@"ET_EXEC"


//--------------------- .note.nv.tkinfo           --------------------------
	.section	.note.nv.tkinfo,"",@"SHT_NOTE"
	.sectionflags	@"SHF_NOTE_NV_TKINFO"
	.tkinfo
        /*0018*/ 	.word	0x00000002
        /*0030*/ 	.string	""
        /*0030*/ 	.string	"ptxas"
        /*0030*/ 	.string	"Cuda compilation tools, release 13.0, V13.0.88"
        /*0030*/ 	.string	"Build cuda_13.0.r13.0/compiler.36424714_0"
        /*0030*/ 	.string	"-arch sm_100 -m 64 "



//--------------------- .note.nv.cuinfo           --------------------------
	.section	.note.nv.cuinfo,"",@"SHT_NOTE"
	.sectionflags	@"SHF_NOTE_NV_CUINFO"
        /*0018*/ 	.short	0x0002
        /*001a*/ 	.short	0x0064
        /*001c*/ 	.short	0x0082
	.zero		2


//--------------------- .nv.info                  --------------------------
	.section	.nv.info,"",@"SHT_CUDA_INFO"
	.align	4


	//----- nvinfo : EIATTR_REGCOUNT
	.align		4
        /*0000*/ 	.byte	0x04, 0x2f
        /*0002*/ 	.short	(.L_3 - .L_2)
	.align		4
.L_2:
        /*0004*/ 	.word	index@(_Z16helloWorldKernelv)
        /*0008*/ 	.word	0x00000018


	//----- nvinfo : EIATTR_FRAME_SIZE
	.align		4
.L_3:
        /*000c*/ 	.byte	0x04, 0x11
        /*000e*/ 	.short	(.L_5 - .L_4)
	.align		4
.L_4:
        /*0010*/ 	.word	index@(_Z16helloWorldKernelv)
        /*0014*/ 	.word	0x00000000


	//----- nvinfo : EIATTR_REGCOUNT
	.align		4
.L_5:
        /*0018*/ 	.byte	0x04, 0x2f
        /*001a*/ 	.short	(.L_7 - .L_6)
	.align		4
.L_6:
        /*001c*/ 	.word	index@(_Z26helloWorldwithThreadKernelv)
        /*0020*/ 	.word	0x00000018


	//----- nvinfo : EIATTR_FRAME_SIZE
	.align		4
.L_7:
        /*0024*/ 	.byte	0x04, 0x11
        /*0026*/ 	.short	(.L_9 - .L_8)
	.align		4
.L_8:
        /*0028*/ 	.word	index@(_Z26helloWorldwithThreadKernelv)
        /*002c*/ 	.word	0x00000008


	//----- nvinfo : EIATTR_MIN_STACK_SIZE
	.align		4
.L_9:
        /*0030*/ 	.byte	0x04, 0x12
        /*0032*/ 	.short	(.L_11 - .L_10)
	.align		4
.L_10:
        /*0034*/ 	.word	index@(_Z26helloWorldwithThreadKernelv)
        /*0038*/ 	.word	0x00000008


	//----- nvinfo : EIATTR_MIN_STACK_SIZE
	.align		4
.L_11:
        /*003c*/ 	.byte	0x04, 0x12
        /*003e*/ 	.short	(.L_13 - .L_12)
	.align		4
.L_12:
        /*0040*/ 	.word	index@(_Z16helloWorldKernelv)
        /*0044*/ 	.word	0x00000000
.L_13:


//--------------------- .nv.compat                --------------------------
	.section	.nv.compat,"",@"SHT_CUDA_COMPAT_INFO"
	.align	4
        /*0000*/ 	.byte	0x02, 0x09, 0x00, 0x00, 0x02, 0x02, 0x01, 0x00, 0x02, 0x05, 0x05, 0x00, 0x03, 0x07, 0x01, 0x01
        /*0010*/ 	.byte	0x02, 0x03, 0x00, 0x00, 0x02, 0x06, 0x01, 0x00, 0x04, 0x0b, 0x08, 0x00, 0x09, 0x00, 0x00, 0x00
        /*0020*/ 	.byte	0x00, 0x00, 0x00, 0x00


//--------------------- .nv.info._Z26helloWorldwithThreadKernelv --------------------------
	.section	.nv.info._Z26helloWorldwithThreadKernelv,"",@"SHT_CUDA_INFO"
	.sectionflags	@""
	.align	4


	//----- nvinfo : EIATTR_CUDA_API_VERSION
	.align		4
        /*0000*/ 	.byte	0x04, 0x37
        /*0002*/ 	.short	(.L_15 - .L_14)
.L_14:
        /*0004*/ 	.word	0x00000082


	//----- nvinfo : EIATTR_SPARSE_MMA_MASK
	.align		4
.L_15:
        /*0008*/ 	.byte	0x03, 0x50
        /*000a*/ 	.short	0x0000


	//----- nvinfo : EIATTR_MAXREG_COUNT
	.align		4
        /*000c*/ 	.byte	0x03, 0x1b
        /*000e*/ 	.short	0x00ff


	//----- nvinfo : EIATTR_EXTERNS
	.align		4
        /*0010*/ 	.byte	0x04, 0x0f
        /*0012*/ 	.short	(.L_17 - .L_16)


	//   ....[0]....
	.align		4
.L_16:
        /*0014*/ 	.word	index@(vprintf)


	//----- nvinfo : EIATTR_MERCURY_ISA_VERSION
	.align		4
.L_17:
        /*0018*/ 	.byte	0x03, 0x5f
        /*001a*/ 	.short	0x0101


	//----- nvinfo : EIATTR_VRC_CTA_INIT_COUNT
	.align		4
        /*001c*/ 	.byte	0x02, 0x4a
	.zero		1
	.zero		1


	//----- nvinfo : EIATTR_SYSCALL_OFFSETS
	.align		4
        /*0020*/ 	.byte	0x04, 0x46
        /*0022*/ 	.short	(.L_19 - .L_18)


	//   ....[0]....
.L_18:
        /*0024*/ 	.word	0x000000f0


	//----- nvinfo : EIATTR_EXIT_INSTR_OFFSETS
	.align		4
.L_19:
        /*0028*/ 	.byte	0x04, 0x1c
        /*002a*/ 	.short	(.L_21 - .L_20)


	//   ....[0]....
.L_20:
        /*002c*/ 	.word	0x00000100


	//----- nvinfo : EIATTR_SW_WAR
	.align		4
.L_21:
        /*0030*/ 	.byte	0x04, 0x36
        /*0032*/ 	.short	(.L_23 - .L_22)
.L_22:
        /*0034*/ 	.word	0x00000008
.L_23:


//--------------------- .nv.info._Z16helloWorldKernelv --------------------------
	.section	.nv.info._Z16helloWorldKernelv,"",@"SHT_CUDA_INFO"
	.sectionflags	@""
	.align	4


	//----- nvinfo : EIATTR_CUDA_API_VERSION
	.align		4
        /*0000*/ 	.byte	0x04, 0x37
        /*0002*/ 	.short	(.L_25 - .L_24)
.L_24:
        /*0004*/ 	.word	0x00000082


	//----- nvinfo : EIATTR_SPARSE_MMA_MASK
	.align		4
.L_25:
        /*0008*/ 	.byte	0x03, 0x50
        /*000a*/ 	.short	0x0000


	//----- nvinfo : EIATTR_MAXREG_COUNT
	.align		4
        /*000c*/ 	.byte	0x03, 0x1b
        /*000e*/ 	.short	0x00ff


	//----- nvinfo : EIATTR_EXTERNS
	.align		4
        /*0010*/ 	.byte	0x04, 0x0f
        /*0012*/ 	.short	(.L_27 - .L_26)


	//   ....[0]....
	.align		4
.L_26:
        /*0014*/ 	.word	index@(vprintf)


	//----- nvinfo : EIATTR_MERCURY_ISA_VERSION
	.align		4
.L_27:
        /*0018*/ 	.byte	0x03, 0x5f
        /*001a*/ 	.short	0x0101


	//----- nvinfo : EIATTR_VRC_CTA_INIT_COUNT
	.align		4
        /*001c*/ 	.byte	0x02, 0x4a
	.zero		1
	.zero		1


	//----- nvinfo : EIATTR_SYSCALL_OFFSETS
	.align		4
        /*0020*/ 	.byte	0x04, 0x46
        /*0022*/ 	.short	(.L_29 - .L_28)


	//   ....[0]....
.L_28:
        /*0024*/ 	.word	0x00000080


	//----- nvinfo : EIATTR_EXIT_INSTR_OFFSETS
	.align		4
.L_29:
        /*0028*/ 	.byte	0x04, 0x1c
        /*002a*/ 	.short	(.L_31 - .L_30)


	//   ....[0]....
.L_30:
        /*002c*/ 	.word	0x00000090


	//----- nvinfo : EIATTR_SW_WAR
	.align		4
.L_31:
        /*0030*/ 	.byte	0x04, 0x36
        /*0032*/ 	.short	(.L_33 - .L_32)
.L_32:
        /*0034*/ 	.word	0x00000008
.L_33:


//--------------------- .nv.callgraph             --------------------------
	.section	.nv.callgraph,"",@"SHT_CUDA_CALLGRAPH"
	.align	4
	.sectionentsize	8
	.align		4
        /*0000*/ 	.word	0x00000000
	.align		4
        /*0004*/ 	.word	0xffffffff
	.align		4
        /*0008*/ 	.word	index@(_Z26helloWorldwithThreadKernelv)
	.align		4
        /*000c*/ 	.word	index@(vprintf)
	.align		4
        /*0010*/ 	.word	index@(_Z16helloWorldKernelv)
	.align		4
        /*0014*/ 	.word	index@(vprintf)
	.align		4
        /*0018*/ 	.word	0x00000000
	.align		4
        /*001c*/ 	.word	0xfffffffe
	.align		4
        /*0020*/ 	.word	0x00000000
	.align		4
        /*0024*/ 	.word	0xfffffffd
	.align		4
        /*0028*/ 	.word	0x00000000
	.align		4
        /*002c*/ 	.word	0xfffffffc


//--------------------- .nv.constant4             --------------------------
	.section	.nv.constant4,"a",@progbits
	.align	8
	.align		8
.nv.constant4:
        /*0000*/ 	.dword	vprintf
	.align		8
        /*0008*/ 	.dword	$str
	.align		8
        /*0010*/ 	.dword	$str$1


//--------------------- .text._Z26helloWorldwithThreadKernelv --------------------------
	.section	.text._Z26helloWorldwithThreadKernelv,"ax",@progbits
	.align	128
        .global         _Z26helloWorldwithThreadKernelv
        .type           _Z26helloWorldwithThreadKernelv,@function
        .size           _Z26helloWorldwithThreadKernelv,(.L_x_4 - _Z26helloWorldwithThreadKernelv)
        .other          _Z26helloWorldwithThreadKernelv,@"STO_CUDA_ENTRY STV_DEFAULT"
_Z26helloWorldwithThreadKernelv:
.text._Z26helloWorldwithThreadKernelv:
[----:B------:R-:W0:Y:S01]  /*0000*/  LDC R1, c[0x0][0x37c] ;  /* 0x0000df00ff017b82 */ /* 0x000e220000000800 */
[----:B------:R-:W1:Y:S01]  /*0010*/  S2R R8, SR_CTAID.X ;  /* 0x0000000000087919 */ /* 0x000e620000002500 */
[----:B0-----:R-:W-:Y:S01]  /*0020*/  VIADD R1, R1, 0xfffffff8 ;  /* 0xfffffff801017836 */ /* 0x001fe20000000000 */
[----:B------:R-:W-:Y:S01]  /*0030*/  MOV R0, 0x0 ;  /* 0x0000000000007802 */ /* 0x000fe20000000f00 */
[----:B------:R-:W0:Y:S01]  /*0040*/  LDCU UR4, c[0x0][0x2f8] ;  /* 0x00005f00ff0477ac */ /* 0x000e220008000800 */
[----:B------:R-:W1:Y:S03]  /*0050*/  S2R R9, SR_TID.X ;  /* 0x0000000000097919 */ /* 0x000e660000002100 */
[----:B------:R2:W3:Y:S01]  /*0060*/  LDC.64 R2, c[0x4][R0] ;  /* 0x0100000000027b82 */ /* 0x0004e20000000a00 */
[----:B------:R-:W4:Y:S01]  /*0070*/  LDCU.64 UR6, c[0x4][0x10] ;  /* 0x01000200ff0677ac */ /* 0x000f220008000a00 */
[----:B------:R-:W5:Y:S01]  /*0080*/  LDCU UR5, c[0x0][0x2fc] ;  /* 0x00005f80ff0577ac */ /* 0x000f620008000800 */
[----:B0-----:R-:W-:Y:S01]  /*0090*/  IADD3 R6, P0, PT, R1, UR4, RZ ;  /* 0x0000000401067c10 */ /* 0x001fe2000ff1e0ff */
[----:B----4-:R-:W-:Y:S01]  /*00a0*/  IMAD.U32 R4, RZ, RZ, UR6 ;  /* 0x00000006ff047e24 */ /* 0x010fe2000f8e00ff */
[----:B------:R-:W-:-:S03]  /*00b0*/  MOV R5, UR7 ;  /* 0x0000000700057c02 */ /* 0x000fc60008000f00 */
[----:B-----5:R-:W-:Y:S01]  /*00c0*/  IMAD.X R7, RZ, RZ, UR5, P0 ;  /* 0x00000005ff077e24 */ /* 0x020fe200080e06ff */
[----:B-1----:R2:W-:Y:S07]  /*00d0*/  STL.64 [R1], R8 ;  /* 0x0000000801007387 */ /* 0x0025ee0000100a00 */
[----:B------:R-:W-:-:S07]  /*00e0*/  LEPC R20, `(.L_x_0) ;  /* 0x000000001014794e */ /* 0x000fce0000000000 */
[----:B--23--:R-:W-:Y:S05]  /*00f0*/  CALL.ABS.NOINC R2 ;  /* 0x0000000002007343 */ /* 0x00cfea0003c00000 */
.L_x_0:
[----:B------:R-:W-:Y:S05]  /*0100*/  EXIT ;  /* 0x000000000000794d */ /* 0x000fea0003800000 */
.L_x_1:
[----:B------:R-:W-:-:S00]  /*0110*/  BRA `(.L_x_1) ;  /* 0xfffffffc00fc7947 */ /* 0x000fc0000383ffff */
[----:B------:R-:W-:-:S00]  /*0120*/  NOP ;  /* 0x0000000000007918 */ /* 0x000fc00000000000 */
        /* <DEDUP_REMOVED lines=13> */
.L_x_4:


//--------------------- .text._Z16helloWorldKernelv --------------------------
	.section	.text._Z16helloWorldKernelv,"ax",@progbits
	.align	128
        .global         _Z16helloWorldKernelv
        .type           _Z16helloWorldKernelv,@function
        .size           _Z16helloWorldKernelv,(.L_x_5 - _Z16helloWorldKernelv)
        .other          _Z16helloWorldKernelv,@"STO_CUDA_ENTRY STV_DEFAULT"
_Z16helloWorldKernelv:
.text._Z16helloWorldKernelv:
[----:B------:R-:W0:Y:S01]  /*0000*/  LDC R1, c[0x0][0x37c] ;  /* 0x0000df00ff017b82 */ /* 0x000e220000000800 */
[----:B------:R-:W-:Y:S01]  /*0010*/  MOV R0, 0x0 ;  /* 0x0000000000007802 */ /* 0x000fe20000000f00 */
[----:B------:R-:W1:Y:S01]  /*0020*/  LDCU.64 UR4, c[0x4][0x8] ;  /* 0x01000100ff0477ac */ /* 0x000e620008000a00 */
[----:B------:R-:W-:-:S05]  /*0030*/  CS2R R6, SRZ ;  /* 0x0000000000067805 */ /* 0x000fca000001ff00 */
[----:B------:R2:W3:Y:S01]  /*0040*/  LDC.64 R2, c[0x4][R0] ;  /* 0x0100000000027b82 */ /* 0x0004e20000000a00 */
[----:B-1----:R-:W-:Y:S02]  /*0050*/  IMAD.U32 R4, RZ, RZ, UR4 ;  /* 0x00000004ff047e24 */ /* 0x002fe4000f8e00ff */
[----:B--2---:R-:W-:-:S07]  /*0060*/  IMAD.U32 R5, RZ, RZ, UR5 ;  /* 0x00000005ff057e24 */ /* 0x004fce000f8e00ff */
[----:B------:R-:W-:-:S07]  /*0070*/  LEPC R20, `(.L_x_2) ;  /* 0x000000001014794e */ /* 0x000fce0000000000 */
[----:B0--3--:R-:W-:Y:S05]  /*0080*/  CALL.ABS.NOINC R2 ;  /* 0x0000000002007343 */ /* 0x009fea0003c00000 */
.L_x_2:
[----:B------:R-:W-:Y:S05]  /*0090*/  EXIT ;  /* 0x000000000000794d */ /* 0x000fea0003800000 */
.L_x_3:
        /* <DEDUP_REMOVED lines=14> */
.L_x_5:


//--------------------- .nv.global.init           --------------------------
	.section	.nv.global.init,"aw",@progbits
.nv.global.init:
	.type		$str,@object
	.size		$str,($str$1 - $str)
$str:
        /*0000*/ 	.byte	0x68, 0x65, 0x6c, 0x6c, 0x6f, 0x20, 0x77, 0x6f, 0x72, 0x6c, 0x64, 0x20, 0x66, 0x72, 0x6f, 0x6d
        /*0010*/ 	.byte	0x20, 0x67, 0x70, 0x75, 0x0a, 0x00
	.type		$str$1,@object
	.size		$str$1,(.L_1 - $str$1)
$str$1:
        /*0016*/ 	.byte	0x68, 0x65, 0x6c, 0x6c, 0x6f, 0x20, 0x77, 0x6f, 0x72, 0x6c, 0x64, 0x20, 0x66, 0x72, 0x6f, 0x6d
        /*0026*/ 	.byte	0x20, 0x67, 0x70, 0x75, 0x20, 0x62, 0x6c, 0x6f, 0x63, 0x6b, 0x3a, 0x25, 0x64, 0x20, 0x74, 0x68
        /*0036*/ 	.byte	0x72, 0x65, 0x61, 0x64, 0xc2, 0xa3, 0xc2, 0xba, 0x25, 0x64, 0x20, 0x0a, 0x00
.L_1:


//--------------------- .nv.shared.reserved.0     --------------------------
	.section	.nv.shared.reserved.0,"aw",@nobits
	.weak		__nv_reservedSMEM_offset_0_alias
	.size		__nv_reservedSMEM_offset_0_alias, 0, 64
	.other		__nv_reservedSMEM_offset_0_alias,@"STO_CUDA_RESERVED_SHARED STV_DEFAULT"
__nv_reservedSMEM_offset_0_alias:
	.zero		0
	.zero		64


//--------------------- .nv.constant0._Z26helloWorldwithThreadKernelv --------------------------
	.section	.nv.constant0._Z26helloWorldwithThreadKernelv,"a",@progbits
	.sectionflags	@""
	.align	4
.nv.constant0._Z26helloWorldwithThreadKernelv:
	.zero		896


//--------------------- .nv.constant0._Z16helloWorldKernelv --------------------------
	.section	.nv.constant0._Z16helloWorldKernelv,"a",@progbits
	.sectionflags	@""
	.align	4
.nv.constant0._Z16helloWorldKernelv:
	.zero		896


//--------------------- SYMBOLS --------------------------

	.type		.nv.reservedSmem.offset0,@object
	.size		.nv.reservedSmem.offset0,0x4
	.type		vprintf,@function
